	.headerflags	@"EF_CUDA_TEXMODE_UNIFIED EF_CUDA_64BIT_ADDRESS EF_CUDA_ACCELERATORS EF_CUDA_SM90 EF_CUDA_VIRTUAL_SM(EF_CUDA_SM90)"
	.elftype	@"ET_EXEC"


//--------------------- .nv.info                  --------------------------
	.section	.nv.info,"",@"SHT_CUDA_INFO"
	.align	4


	//----- nvinfo : EIATTR_REGCOUNT
	.align		4
        /*0000*/ 	.byte	0x04, 0x2f
        /*0002*/ 	.short	(.L_1 - .L_0)
	.align		4
.L_0:
        /*0004*/ 	.word	index@(triton_poi_fused_clone_13)
        /*0008*/ 	.word	0x0000000e


	//----- nvinfo : EIATTR_MIN_STACK_SIZE
	.align		4
.L_1:
        /*000c*/ 	.byte	0x04, 0x12
        /*000e*/ 	.short	(.L_3 - .L_2)
	.align		4
.L_2:
        /*0010*/ 	.word	index@(triton_poi_fused_clone_13)
        /*0014*/ 	.word	0x00000000


	//----- nvinfo : EIATTR_FRAME_SIZE
	.align		4
.L_3:
        /*0018*/ 	.byte	0x04, 0x11
        /*001a*/ 	.short	(.L_5 - .L_4)
	.align		4
.L_4:
        /*001c*/ 	.word	index@(triton_poi_fused_clone_13)
        /*0020*/ 	.word	0x00000000


	//----- nvinfo : EIATTR_MIN_STACK_SIZE
	.align		4
.L_5:
        /*0024*/ 	.byte	0x04, 0x12
        /*0026*/ 	.short	(.L_7 - .L_6)
	.align		4
.L_6:
        /*0028*/ 	.word	index@(triton_poi_fused_clone_13)
        /*002c*/ 	.word	0x00000000
.L_7:


//--------------------- .nv.info.triton_poi_fused_clone_13 --------------------------
	.section	.nv.info.triton_poi_fused_clone_13,"",@"SHT_CUDA_INFO"
	.sectionflags	@""
	.align	4


	//----- nvinfo : EIATTR_CUDA_API_VERSION
	.align		4
        /*0000*/ 	.byte	0x04, 0x37
        /*0002*/ 	.short	(.L_9 - .L_8)
.L_8:
        /*0004*/ 	.word	0x0000007c


	//----- nvinfo : EIATTR_KPARAM_INFO
	.align		4
.L_9:
        /*0008*/ 	.byte	0x04, 0x17
        /*000a*/ 	.short	(.L_11 - .L_10)
.L_10:
        /*000c*/ 	.word	0x00000000
        /*0010*/ 	.short	0x0002
        /*0012*/ 	.short	0x0010
        /*0014*/ 	.byte	0x00, 0xf0, 0x11, 0x00


	//----- nvinfo : EIATTR_KPARAM_INFO
	.align		4
.L_11:
        /*0018*/ 	.byte	0x04, 0x17
        /*001a*/ 	.short	(.L_13 - .L_12)
.L_12:
        /*001c*/ 	.word	0x00000000
        /*0020*/ 	.short	0x0001
        /*0022*/ 	.short	0x0008
        /*0024*/ 	.byte	0x00, 0xf4, 0x21, 0x00


	//----- nvinfo : EIATTR_KPARAM_INFO
	.align		4
.L_13:
        /*0028*/ 	.byte	0x04, 0x17
        /*002a*/ 	.short	(.L_15 - .L_14)
.L_14:
        /*002c*/ 	.word	0x00000000
        /*0030*/ 	.short	0x0000
        /*0032*/ 	.short	0x0000
        /*0034*/ 	.byte	0x00, 0xf4, 0x21, 0x00


	//----- nvinfo : EIATTR_SPARSE_MMA_MASK
	.align		4
.L_15:
        /*0038*/ 	.byte	0x03, 0x50
        /*003a*/ 	.short	0x0000


	//----- nvinfo : EIATTR_MAXREG_COUNT
	.align		4
        /*003c*/ 	.byte	0x03, 0x1b
        /*003e*/ 	.short	0x00ff


	//----- nvinfo : EIATTR_EXIT_INSTR_OFFSETS
	.align		4
        /*0040*/ 	.byte	0x04, 0x1c
        /*0042*/ 	.short	(.L_17 - .L_16)


	//   ....[0]....
.L_16:
        /*0044*/ 	.word	0x00000300


	//   ....[1]....
        /*0048*/ 	.word	0x00000320


	//----- nvinfo : EIATTR_REQNTID
	.align		4
.L_17:
        /*004c*/ 	.byte	0x04, 0x10
        /*004e*/ 	.short	(.L_19 - .L_18)
.L_18:
        /*0050*/ 	.word	0x00000080
        /*0054*/ 	.word	0x00000001
        /*0058*/ 	.word	0x00000001


	//----- nvinfo : EIATTR_CRS_STACK_SIZE
	.align		4
.L_19:
        /*005c*/ 	.byte	0x04, 0x1e
        /*005e*/ 	.short	(.L_21 - .L_20)
.L_20:
        /*0060*/ 	.word	0x00000000


	//----- nvinfo : EIATTR_CBANK_PARAM_SIZE
	.align		4
.L_21:
        /*0064*/ 	.byte	0x03, 0x19
        /*0066*/ 	.short	0x0014


	//----- nvinfo : EIATTR_PARAM_CBANK
	.align		4
        /*0068*/ 	.byte	0x04, 0x0a
        /*006a*/ 	.short	(.L_23 - .L_22)
	.align		4
.L_22:
        /*006c*/ 	.word	index@(.nv.constant0.triton_poi_fused_clone_13)
        /*0070*/ 	.short	0x0210
        /*0072*/ 	.short	0x0014


	//----- nvinfo : EIATTR_SW_WAR
	.align		4
.L_23:
        /*0074*/ 	.byte	0x04, 0x36
        /*0076*/ 	.short	(.L_25 - .L_24)
.L_24:
        /*0078*/ 	.word	0x00000008
.L_25:


//--------------------- .nv.callgraph             --------------------------
	.section	.nv.callgraph,"",@"SHT_CUDA_CALLGRAPH"
	.align	4
	.sectionentsize	8
	.align		4
        /*0000*/ 	.word	0x00000000
	.align		4
        /*0004*/ 	.word	0xffffffff
	.align		4
        /*0008*/ 	.word	0x00000000
	.align		4
        /*000c*/ 	.word	0xfffffffe
	.align		4
        /*0010*/ 	.word	0x00000000
	.align		4
        /*0014*/ 	.word	0xfffffffd
	.align		4
        /*0018*/ 	.word	0x00000000
	.align		4
        /*001c*/ 	.word	0xfffffffc


//--------------------- .text.triton_poi_fused_clone_13 --------------------------
	.section	.text.triton_poi_fused_clone_13,"ax",@progbits
	.align	128
        .global         triton_poi_fused_clone_13
        .type           triton_poi_fused_clone_13,@function
        .size           triton_poi_fused_clone_13,(.L_x_3 - triton_poi_fused_clone_13)
        .other          triton_poi_fused_clone_13,@"STO_CUDA_ENTRY STV_DEFAULT"
triton_poi_fused_clone_13:
.text.triton_poi_fused_clone_13:
[----:B------:R-:W0:Y:S02]  /*0000*/  LDC R1, c[0x0][0x28] ;  /* 0x00000a00ff017b82 */ /* 0x000e240000000800 */
[----:B------:R-:W1:Y:S01]  /*0010*/  S2R R0, SR_TID.X ;  /* 0x0000000000007919 */ /* 0x000e620000002100 */
[----:B------:R-:W-:Y:S01]  /*0020*/  ULDC.64 UR4, c[0x0][0x208] ;  /* 0x0000820000047ab9 */ /* 0x000fe20000000a00 */
[----:B------:R-:W-:Y:S01]  /*0030*/  BSSY B0, `(.L_x_0) ;  /* 0x000002c000007945 */ /* 0x000fe20003800000 */
[----:B------:R-:W2:Y:S01]  /*0040*/  S2R R5, SR_CTAID.X ;  /* 0x0000000000057919 */ /* 0x000ea20000002500 */
[----:B-1----:R-:W-:Y:S01]  /*0050*/  IMAD.SHL.U32 R0, R0, 0x2, RZ ;  /* 0x0000000200007824 */ /* 0x002fe200078e00ff */
[----:B--2---:R-:W-:-:S04]  /*0060*/  SHF.R.S32.HI R8, RZ, 0x17, R5 ;  /* 0x00000017ff087819 */ /* 0x004fc80000011405 */
[----:B------:R-:W-:Y:S02]  /*0070*/  LOP3.LUT R0, R0, 0xfe, RZ, 0xc0, !PT ;  /* 0x000000fe00007812 */ /* 0x000fe400078ec0ff */
[----:B------:R-:W-:-:S03]  /*0080*/  SGXT R8, R8, 0x1 ;  /* 0x000000010808781a */ /* 0x000fc60000000200 */
[----:B------:R-:W-:-:S05]  /*0090*/  IMAD R7, R5, 0x100, R0 ;  /* 0x0000010005077824 */ /* 0x000fca00078e0200 */
[----:B------:R-:W-:Y:S02]  /*00a0*/  SHF.R.S32.HI R0, RZ, 0x1f, R7 ;  /* 0x0000001fff007819 */ /* 0x000fe40000011407 */
[-C--:B------:R-:W-:Y:S02]  /*00b0*/  LEA.HI R8, R8, R7.reuse, RZ, 0x6 ;  /* 0x0000000708087211 */ /* 0x080fe400078f30ff */
[----:B------:R-:W-:Y:S02]  /*00c0*/  LEA.HI R0, R0, R7, RZ, 0x2 ;  /* 0x0000000700007211 */ /* 0x000fe400078f10ff */
[----:B------:R-:W-:Y:S02]  /*00d0*/  ISETP.GE.AND P0, PT, R7, 0x100, PT ;  /* 0x000001000700780c */ /* 0x000fe40003f06270 */
[--C-:B------:R-:W-:Y:S02]  /*00e0*/  SHF.R.S32.HI R2, RZ, 0x2, R0.reuse ;  /* 0x00000002ff027819 */ /* 0x100fe40000011400 */
[----:B------:R-:W-:-:S02]  /*00f0*/  SHF.R.S32.HI R3, RZ, 0x1f, R0 ;  /* 0x0000001fff037819 */ /* 0x000fc40000011400 */
[----:B------:R-:W-:Y:S02]  /*0100*/  LOP3.LUT R0, R0, 0xfffffffc, RZ, 0xc0, !PT ;  /* 0xfffffffc00007812 */ /* 0x000fe400078ec0ff */
[----:B------:R-:W-:-:S03]  /*0110*/  LEA.HI R3, R3, R2, RZ, 0x4 ;  /* 0x0000000203037211 */ /* 0x000fc600078f20ff */
[----:B------:R-:W-:Y:S01]  /*0120*/  IMAD.IADD R0, R7, 0x1, -R0 ;  /* 0x0000000107007824 */ /* 0x000fe200078e0a00 */
[----:B------:R-:W-:-:S05]  /*0130*/  LOP3.LUT R3, R3, 0xfff0, RZ, 0xc0, !PT ;  /* 0x0000fff003037812 */ /* 0x000fca00078ec0ff */
[----:B------:R-:W-:-:S05]  /*0140*/  IMAD.IADD R6, R2, 0x1, -R3 ;  /* 0x0000000102067824 */ /* 0x000fca00078e0a03 */
[----:B------:R-:W-:-:S04]  /*0150*/  PRMT R2, R6, 0x8880, RZ ;  /* 0x0000888006027816 */ /* 0x000fc800000000ff */
[----:B------:R-:W-:-:S04]  /*0160*/  PRMT R2, R2, 0x7710, RZ ;  /* 0x0000771002027816 */ /* 0x000fc800000000ff */
[----:B------:R-:W-:-:S04]  /*0170*/  SHF.R.U32.HI R2, RZ, 0xd, R2 ;  /* 0x0000000dff027819 */ /* 0x000fc80000011602 */
[----:B------:R-:W-:-:S05]  /*0180*/  LOP3.LUT R3, R2, 0x3, RZ, 0xc0, !PT ;  /* 0x0000000302037812 */ /* 0x000fca00078ec0ff */
[----:B------:R-:W-:Y:S02]  /*0190*/  IMAD.IADD R4, R6, 0x1, R3 ;  /* 0x0000000106047824 */ /* 0x000fe400078e0203 */
[----:B------:R-:W1:Y:S03]  /*01a0*/  LDC.64 R2, c[0x0][0x210] ;  /* 0x00008400ff027b82 */ /* 0x000e660000000a00 */
[C---:B------:R-:W-:Y:S02]  /*01b0*/  LOP3.LUT R9, R4.reuse, 0xfc, RZ, 0xc0, !PT ;  /* 0x000000fc04097812 */ /* 0x040fe400078ec0ff */
[----:B------:R-:W-:-:S03]  /*01c0*/  PRMT R10, R4, 0x8880, RZ ;  /* 0x00008880040a7816 */ /* 0x000fc600000000ff */
[----:B------:R-:W-:Y:S01]  /*01d0*/  IMAD.MOV R9, RZ, RZ, -R9 ;  /* 0x000000ffff097224 */ /* 0x000fe200078e0a09 */
[----:B------:R-:W2:Y:S01]  /*01e0*/  LDC.64 R4, c[0x0][0x218] ;  /* 0x00008600ff047b82 */ /* 0x000ea20000000a00 */
[----:B------:R-:W-:-:S03]  /*01f0*/  SHF.R.S32.HI R10, RZ, 0x2, R10 ;  /* 0x00000002ff0a7819 */ /* 0x000fc6000001140a */
[----:B------:R-:W-:Y:S02]  /*0200*/  PRMT R11, R9, 0x7710, RZ ;  /* 0x00007710090b7816 */ /* 0x000fe400000000ff */
[----:B------:R-:W-:Y:S02]  /*0210*/  SHF.R.S32.HI R9, RZ, 0x6, R8 ;  /* 0x00000006ff097819 */ /* 0x000fe40000011408 */
[----:B------:R-:W-:Y:S01]  /*0220*/  PRMT R10, R10, 0x9910, RZ ;  /* 0x000099100a0a7816 */ /* 0x000fe200000000ff */
[----:B------:R-:W-:Y:S02]  /*0230*/  IMAD.IADD R6, R6, 0x1, R11 ;  /* 0x0000000106067824 */ /* 0x000fe400078e020b */
[----:B------:R-:W-:Y:S02]  /*0240*/  IMAD R0, R9, 0x4, R0 ;  /* 0x0000000409007824 */ /* 0x000fe400078e0200 */
[----:B------:R-:W-:Y:S01]  /*0250*/  IMAD.MOV.U32 R9, RZ, RZ, R10 ;  /* 0x000000ffff097224 */ /* 0x000fe200078e000a */
[----:B------:R-:W-:-:S03]  /*0260*/  PRMT R6, R6, 0x8880, RZ ;  /* 0x0000888006067816 */ /* 0x000fc600000000ff */
[----:B------:R-:W-:Y:S02]  /*0270*/  IMAD R0, R9, 0x10, R0 ;  /* 0x0000001009007824 */ /* 0x000fe400078e0200 */
[----:B------:R-:W-:-:S04]  /*0280*/  IMAD.MOV.U32 R9, RZ, RZ, R6 ;  /* 0x000000ffff097224 */ /* 0x000fc800078e0006 */
[----:B------:R-:W-:Y:S02]  /*0290*/  IMAD R9, R9, 0x40, R0 ;  /* 0x0000004009097824 */ /* 0x000fe400078e0200 */
[----:B--2---:R-:W-:Y:S01]  /*02a0*/  IMAD.WIDE R4, R7, 0x4, R4 ;  /* 0x0000000407047825 */ /* 0x004fe200078e0204 */
[----:B------:R-:W-:-:S03]  /*02b0*/  CS2R R6, SRZ ;  /* 0x0000000000067805 */ /* 0x000fc6000001ff00 */
[----:B-1----:R-:W-:Y:S01]  /*02c0*/  IMAD.WIDE R2, R9, 0x4, R2 ;  /* 0x0000000409027825 */ /* 0x002fe200078e0202 */
[----:B------:R-:W-:Y:S06]  /*02d0*/  @P0 BRA `(.L_x_1) ;  /* 0x0000000000040947 */ /* 0x000fec0003800000 */
[----:B------:R1:W5:Y:S02]  /*02e0*/  LDG.E.64 R6, desc[UR4][R2.64] ;  /* 0x0000000402067981 */ /* 0x000364000c1e1b00 */
.L_x_1:
[----:B------:R-:W-:Y:S05]  /*02f0*/  BSYNC B0 ;  /* 0x0000000000007941 */ /* 0x000fea0003800000 */
.L_x_0:
[----:B------:R-:W-:Y:S05]  /*0300*/  @P0 EXIT ;  /* 0x000000000000094d */ /* 0x000fea0003800000 */
[----:B-----5:R-:W-:Y:S01]  /*0310*/  STG.E.64 desc[UR4][R4.64], R6 ;  /* 0x0000000604007986 */ /* 0x020fe2000c101b04 */
[----:B------:R-:W-:Y:S05]  /*0320*/  EXIT ;  /* 0x000000000000794d */ /* 0x000fea0003800000 */
.L_x_2:
[----:B------:R-:W-:-:S00]  /*0330*/  BRA `(.L_x_2) ;  /* 0xfffffffc00fc7947 */ /* 0x000fc0000383ffff */
[----:B------:R-:W-:-:S00]  /*0340*/  NOP ;  /* 0x0000000000007918 */ /* 0x000fc00000000000 */
        /* <DEDUP_REMOVED lines=11> */
.L_x_3:


//--------------------- .nv.constant0.triton_poi_fused_clone_13 --------------------------
	.section	.nv.constant0.triton_poi_fused_clone_13,"a",@progbits
	.sectionflags	@""
	.align	4
.nv.constant0.triton_poi_fused_clone_13:
	.zero		548
